//
// Generated by NVIDIA NVVM Compiler
//
// Compiler Build ID: CL-36424714
// Cuda compilation tools, release 13.0, V13.0.88
// Based on NVVM 20.0.0
//

.version 9.0
.target sm_100
.address_size 64

	// .globl	_Z6kernelv
.extern .func  (.param .b32 func_retval0) vprintf
(
	.param .b64 vprintf_param_0,
	.param .b64 vprintf_param_1
)
;
.global .align 1 .b8 $str[39] = {66, 108, 111, 99, 107, 32, 40, 37, 100, 44, 37, 100, 44, 37, 100, 41, 32, 44, 32, 84, 104, 114, 101, 97, 100, 32, 40, 37, 100, 44, 37, 100, 44, 37, 100, 41, 32, 10};

.visible .entry _Z6kernelv()
{
	.local .align 8 .b8 	__local_depot0[24];
	.reg .b64 	%SP;
	.reg .b64 	%SPL;
	.reg .b32 	%r<9>;
	.reg .b64 	%rd<5>;

	mov.u64 	%SPL, __local_depot0;
	cvta.local.u64 	%SP, %SPL;
	add.u64 	%rd1, %SP, 0;
	add.u64 	%rd2, %SPL, 0;
	mov.u32 	%r1, %ctaid.x;
	mov.u32 	%r2, %ctaid.y;
	mov.u32 	%r3, %ctaid.z;
	mov.u32 	%r4, %tid.x;
	mov.u32 	%r5, %tid.y;
	mov.u32 	%r6, %tid.z;
	st.local.v2.u32 	[%rd2], {%r1, %r2};
	st.local.v2.u32 	[%rd2+8], {%r3, %r4};
	st.local.v2.u32 	[%rd2+16], {%r5, %r6};
	mov.u64 	%rd3, $str;
	cvta.global.u64 	%rd4, %rd3;
	{ // callseq 0, 0
	.param .b64 param0;
	st.param.b64 	[param0], %rd4;
	.param .b64 param1;
	st.param.b64 	[param1], %rd1;
	.param .b32 retval0;
	call.uni (retval0), 
	vprintf, 
	(
	param0, 
	param1
	);
	ld.param.b32 	%r7, [retval0];
	} // callseq 0
	ret;

}


// ===== COMPILED SASS (sm_100) =====

	.target	sm_100

	.elftype	@"ET_EXEC"


//--------------------- .note.nv.tkinfo           --------------------------
	.section	.note.nv.tkinfo,"",@"SHT_NOTE"
	.sectionflags	@"SHF_NOTE_NV_TKINFO"
	.tkinfo
        /*0018*/ 	.word	0x00000002
        /*0030*/ 	.string	""
        /*0030*/ 	.string	"ptxas"
        /*0030*/ 	.string	"Cuda compilation tools, release 13.0, V13.0.88"
        /*0030*/ 	.string	"Build cuda_13.0.r13.0/compiler.36424714_0"
        /*0030*/ 	.string	"-arch sm_100 -m 64 "



//--------------------- .note.nv.cuinfo           --------------------------
	.section	.note.nv.cuinfo,"",@"SHT_NOTE"
	.sectionflags	@"SHF_NOTE_NV_CUINFO"
        /*0018*/ 	.short	0x0002
        /*001a*/ 	.short	0x0064
        /*001c*/ 	.short	0x0082
	.zero		2


//--------------------- .nv.info                  --------------------------
	.section	.nv.info,"",@"SHT_CUDA_INFO"
	.align	4


	//----- nvinfo : EIATTR_REGCOUNT
	.align		4
        /*0000*/ 	.byte	0x04, 0x2f
        /*0002*/ 	.short	(.L_2 - .L_1)
	.align		4
.L_1:
        /*0004*/ 	.word	index@(_Z6kernelv)
        /*0008*/ 	.word	0x00000018


	//----- nvinfo : EIATTR_FRAME_SIZE
	.align		4
.L_2:
        /*000c*/ 	.byte	0x04, 0x11
        /*000e*/ 	.short	(.L_4 - .L_3)
	.align		4
.L_3:
        /*0010*/ 	.word	index@(_Z6kernelv)
        /*0014*/ 	.word	0x00000018


	//----- nvinfo : EIATTR_MIN_STACK_SIZE
	.align		4
.L_4:
        /*0018*/ 	.byte	0x04, 0x12
        /*001a*/ 	.short	(.L_6 - .L_5)
	.align		4
.L_5:
        /*001c*/ 	.word	index@(_Z6kernelv)
        /*0020*/ 	.word	0x00000018
.L_6:


//--------------------- .nv.compat                --------------------------
	.section	.nv.compat,"",@"SHT_CUDA_COMPAT_INFO"
	.align	4
        /*0000*/ 	.byte	0x02, 0x09, 0x00, 0x00, 0x02, 0x02, 0x01, 0x00, 0x02, 0x05, 0x05, 0x00, 0x03, 0x07, 0x01, 0x01
        /*0010*/ 	.byte	0x02, 0x03, 0x00, 0x00, 0x02, 0x06, 0x01, 0x00, 0x04, 0x0b, 0x08, 0x00, 0x09, 0x00, 0x00, 0x00
        /*0020*/ 	.byte	0x00, 0x00, 0x00, 0x00


//--------------------- .nv.info._Z6kernelv       --------------------------
	.section	.nv.info._Z6kernelv,"",@"SHT_CUDA_INFO"
	.sectionflags	@""
	.align	4


	//----- nvinfo : EIATTR_CUDA_API_VERSION
	.align		4
        /*0000*/ 	.byte	0x04, 0x37
        /*0002*/ 	.short	(.L_8 - .L_7)
.L_7:
        /*0004*/ 	.word	0x00000082


	//----- nvinfo : EIATTR_SPARSE_MMA_MASK
	.align		4
.L_8:
        /*0008*/ 	.byte	0x03, 0x50
        /*000a*/ 	.short	0x0000


	//----- nvinfo : EIATTR_MAXREG_COUNT
	.align		4
        /*000c*/ 	.byte	0x03, 0x1b
        /*000e*/ 	.short	0x00ff


	//----- nvinfo : EIATTR_EXTERNS
	.align		4
        /*0010*/ 	.byte	0x04, 0x0f
        /*0012*/ 	.short	(.L_10 - .L_9)


	//   ....[0]....
	.align		4
.L_9:
        /*0014*/ 	.word	index@(vprintf)


	//----- nvinfo : EIATTR_MERCURY_ISA_VERSION
	.align		4
.L_10:
        /*0018*/ 	.byte	0x03, 0x5f
        /*001a*/ 	.short	0x0101


	//----- nvinfo : EIATTR_VRC_CTA_INIT_COUNT
	.align		4
        /*001c*/ 	.byte	0x02, 0x4a
	.zero		1
	.zero		1


	//----- nvinfo : EIATTR_SYSCALL_OFFSETS
	.align		4
        /*0020*/ 	.byte	0x04, 0x46
        /*0022*/ 	.short	(.L_12 - .L_11)


	//   ....[0]....
.L_11:
        /*0024*/ 	.word	0x00000150


	//----- nvinfo : EIATTR_EXIT_INSTR_OFFSETS
	.align		4
.L_12:
        /*0028*/ 	.byte	0x04, 0x1c
        /*002a*/ 	.short	(.L_14 - .L_13)


	//   ....[0]....
.L_13:
        /*002c*/ 	.word	0x00000160


	//----- nvinfo : EIATTR_SW_WAR
	.align		4
.L_14:
        /*0030*/ 	.byte	0x04, 0x36
        /*0032*/ 	.short	(.L_16 - .L_15)
.L_15:
        /*0034*/ 	.word	0x00000008
.L_16:


//--------------------- .nv.callgraph             --------------------------
	.section	.nv.callgraph,"",@"SHT_CUDA_CALLGRAPH"
	.align	4
	.sectionentsize	8
	.align		4
        /*0000*/ 	.word	0x00000000
	.align		4
        /*0004*/ 	.word	0xffffffff
	.align		4
        /*0008*/ 	.word	index@(_Z6kernelv)
	.align		4
        /*000c*/ 	.word	index@(vprintf)
	.align		4
        /*0010*/ 	.word	0x00000000
	.align		4
        /*0014*/ 	.word	0xfffffffe
	.align		4
        /*0018*/ 	.word	0x00000000
	.align		4
        /*001c*/ 	.word	0xfffffffd
	.align		4
        /*0020*/ 	.word	0x00000000
	.align		4
        /*0024*/ 	.word	0xfffffffc


//--------------------- .nv.constant4             --------------------------
	.section	.nv.constant4,"a",@progbits
	.align	8
	.align		8
.nv.constant4:
        /*0000*/ 	.dword	vprintf
	.align		8
        /*0008*/ 	.dword	$str


//--------------------- .text._Z6kernelv          --------------------------
	.section	.text._Z6kernelv,"ax",@progbits
	.align	128
        .global         _Z6kernelv
        .type           _Z6kernelv,@function
        .size           _Z6kernelv,(.L_x_2 - _Z6kernelv)
        .other          _Z6kernelv,@"STO_CUDA_ENTRY STV_DEFAULT"
_Z6kernelv:
.text._Z6kernelv:
[----:B------:R-:W0:Y:S01]  /*0000*/  LDC R1, c[0x0][0x37c] ;  /* 0x0000df00ff017b82 */ /* 0x000e220000000800 */
[----:B------:R-:W1:Y:S01]  /*0010*/  S2R R8, SR_CTAID.X ;  /* 0x0000000000087919 */ /* 0x000e620000002500 */
[----:B0-----:R-:W-:Y:S01]  /*0020*/  VIADD R1, R1, 0xffffffe8 ;  /* 0xffffffe801017836 */ /* 0x001fe20000000000 */
[----:B------:R-:W-:Y:S01]  /*0030*/  MOV R0, 0x0 ;  /* 0x0000000000007802 */ /* 0x000fe20000000f00 */
[----:B------:R-:W0:Y:S01]  /*0040*/  LDCU UR4, c[0x0][0x2f8] ;  /* 0x00005f00ff0477ac */ /* 0x000e220008000800 */
[----:B------:R-:W1:Y:S03]  /*0050*/  S2R R9, SR_CTAID.Y ;  /* 0x0000000000097919 */ /* 0x000e660000002600 */
[----:B------:R2:W3:Y:S01]  /*0060*/  LDC.64 R2, c[0x4][R0] ;  /* 0x0100000000027b82 */ /* 0x0004e20000000a00 */
[----:B------:R-:W4:Y:S01]  /*0070*/  LDCU.64 UR6, c[0x4][0x8] ;  /* 0x01000100ff0677ac */ /* 0x000f220008000a00 */
[----:B------:R-:W5:Y:S01]  /*0080*/  S2R R10, SR_CTAID.Z ;  /* 0x00000000000a7919 */ /* 0x000f620000002700 */
[----:B------:R-:W2:Y:S01]  /*0090*/  LDCU UR5, c[0x0][0x2fc] ;  /* 0x00005f80ff0577ac */ /* 0x000ea20008000800 */
[----:B------:R-:W5:Y:S01]  /*00a0*/  S2R R11, SR_TID.X ;  /* 0x00000000000b7919 */ /* 0x000f620000002100 */
[----:B------:R-:W5:Y:S01]  /*00b0*/  S2R R12, SR_TID.Y ;  /* 0x00000000000c7919 */ /* 0x000f620000002200 */
[----:B------:R-:W5:Y:S01]  /*00c0*/  S2R R13, SR_TID.Z ;  /* 0x00000000000d7919 */ /* 0x000f620000002300 */
[----:B0-----:R-:W-:Y:S01]  /*00d0*/  IADD3 R6, P0, PT, R1, UR4, RZ ;  /* 0x0000000401067c10 */ /* 0x001fe2000ff1e0ff */
[----:B----4-:R-:W-:Y:S01]  /*00e0*/  IMAD.U32 R4, RZ, RZ, UR6 ;  /* 0x00000006ff047e24 */ /* 0x010fe2000f8e00ff */
[----:B------:R-:W-:-:S03]  /*00f0*/  MOV R5, UR7 ;  /* 0x0000000700057c02 */ /* 0x000fc60008000f00 */
[----:B--2---:R-:W-:Y:S01]  /*0100*/  IMAD.X R7, RZ, RZ, UR5, P0 ;  /* 0x00000005ff077e24 */ /* 0x004fe200080e06ff */
[----:B-1----:R0:W-:Y:S04]  /*0110*/  STL.64 [R1], R8 ;  /* 0x0000000801007387 */ /* 0x0021e80000100a00 */
[----:B-----5:R0:W-:Y:S04]  /*0120*/  STL.64 [R1+0x8], R10 ;  /* 0x0000080a01007387 */ /* 0x0201e80000100a00 */
[----:B------:R0:W-:Y:S02]  /*0130*/  STL.64 [R1+0x10], R12 ;  /* 0x0000100c01007387 */ /* 0x0001e40000100a00 */
[----:B------:R-:W-:-:S07]  /*0140*/  LEPC R20, `(.L_x_0) ;  /* 0x000000001014794e */ /* 0x000fce0000000000 */
[----:B0--3--:R-:W-:Y:S05]  /*0150*/  CALL.ABS.NOINC R2 ;  /* 0x0000000002007343 */ /* 0x009fea0003c00000 */
.L_x_0:
[----:B------:R-:W-:Y:S05]  /*0160*/  EXIT ;  /* 0x000000000000794d */ /* 0x000fea0003800000 */
.L_x_1:
[----:B------:R-:W-:-:S00]  /*0170*/  BRA `(.L_x_1) ;  /* 0xfffffffc00fc7947 */ /* 0x000fc0000383ffff */
[----:B------:R-:W-:-:S00]  /*0180*/  NOP ;  /* 0x0000000000007918 */ /* 0x000fc00000000000 */
[----:B------:R-:W-:-:S00]  /*0190*/  NOP ;  /* 0x0000000000007918 */ /* 0x000fc00000000000 */
[----:B------:R-:W-:-:S00]  /*01a0*/  NOP ;  /* 0x0000000000007918 */ /* 0x000fc00000000000 */
[----:B------:R-:W-:-:S00]  /*01b0*/  NOP ;  /* 0x0000000000007918 */ /* 0x000fc00000000000 */
[----:B------:R-:W-:-:S00]  /*01c0*/  NOP ;  /* 0x0000000000007918 */ /* 0x000fc00000000000 */
[----:B------:R-:W-:-:S00]  /*01d0*/  NOP ;  /* 0x0000000000007918 */ /* 0x000fc00000000000 */
[----:B------:R-:W-:-:S00]  /*01e0*/  NOP ;  /* 0x0000000000007918 */ /* 0x000fc00000000000 */
[----:B------:R-:W-:-:S00]  /*01f0*/  NOP ;  /* 0x0000000000007918 */ /* 0x000fc00000000000 */
.L_x_2:


//--------------------- .nv.global.init           --------------------------
	.section	.nv.global.init,"aw",@progbits
.nv.global.init:
	.type		$str,@object
	.size		$str,(.L_0 - $str)
$str:
        /*0000*/ 	.byte	0x42, 0x6c, 0x6f, 0x63, 0x6b, 0x20, 0x28, 0x25, 0x64, 0x2c, 0x25, 0x64, 0x2c, 0x25, 0x64, 0x29
        /*0010*/ 	.byte	0x20, 0x2c, 0x20, 0x54, 0x68, 0x72, 0x65, 0x61, 0x64, 0x20, 0x28, 0x25, 0x64, 0x2c, 0x25, 0x64
        /*0020*/ 	.byte	0x2c, 0x25, 0x64, 0x29, 0x20, 0x0a, 0x00
.L_0:


//--------------------- .nv.shared.reserved.0     --------------------------
	.section	.nv.shared.reserved.0,"aw",@nobits
	.weak		__nv_reservedSMEM_offset_0_alias
	.size		__nv_reservedSMEM_offset_0_alias, 0, 64
	.other		__nv_reservedSMEM_offset_0_alias,@"STO_CUDA_RESERVED_SHARED STV_DEFAULT"
__nv_reservedSMEM_offset_0_alias:
	.zero		0
	.zero		64


//--------------------- .nv.constant0._Z6kernelv  --------------------------
	.section	.nv.constant0._Z6kernelv,"a",@progbits
	.sectionflags	@""
	.align	4
.nv.constant0._Z6kernelv:
	.zero		896


//--------------------- SYMBOLS --------------------------

	.type		.nv.reservedSmem.offset0,@object
	.size		.nv.reservedSmem.offset0,0x4
	.type		vprintf,@function
